//
// Generated by NVIDIA NVVM Compiler
//
// Compiler Build ID: CL-36424714
// Cuda compilation tools, release 13.0, V13.0.88
// Based on NVVM 20.0.0
//

.version 9.0
.target sm_100
.address_size 64

	// .globl	kernel

.visible .entry kernel(
	.param .u32 kernel_param_0,
	.param .u64 .ptr .align 1 kernel_param_1,
	.param .u64 .ptr .align 1 kernel_param_2,
	.param .u64 .ptr .align 1 kernel_param_3,
	.param .u64 .ptr .align 1 kernel_param_4
)
{
	.reg .pred 	%p<7>;
	.reg .b32 	%r<14>;
	.reg .b32 	%f<4>;
	.reg .b64 	%rd<13>;

	ld.param.u32 	%r4, [kernel_param_0];
	ld.param.u64 	%rd1, [kernel_param_1];
	ld.param.u64 	%rd2, [kernel_param_3];
	ld.param.u64 	%rd3, [kernel_param_4];
	mov.u32 	%r6, %ctaid.z;
	mov.u32 	%r7, %ctaid.y;
	add.s32 	%r8, %r6, %r7;
	mov.u32 	%r9, %ctaid.x;
	mov.u32 	%r10, %ntid.x;
	mov.u32 	%r11, %tid.x;
	mad.lo.s32 	%r2, %r9, %r10, %r11;
	setp.gt.s32 	%p1, %r2, 0;
	setp.ge.s32 	%p2, %r8, %r4;
	or.pred  	%p3, %p1, %p2;
	@%p3 bra 	$L__BB0_3;
	cvta.to.global.u64 	%rd4, %rd1;
	cvta.to.global.u64 	%rd5, %rd2;
	add.s32 	%r12, %r2, %r8;
	mul.wide.s32 	%rd6, %r12, 4;
	add.s64 	%rd7, %rd5, %rd6;
	ld.global.f32 	%f2, [%rd7];
	mul.wide.u32 	%rd8, %r8, 4;
	add.s64 	%rd9, %rd4, %rd8;
	ld.global.u32 	%r3, [%rd9];
	setp.eq.s32 	%p4, %r3, -1;
	setp.eq.f32 	%p5, %f2, 0f00000000;
	or.pred  	%p6, %p4, %p5;
	@%p6 bra 	$L__BB0_3;
	add.s32 	%r13, %r3, %r2;
	cvta.to.global.u64 	%rd10, %rd3;
	mul.wide.s32 	%rd11, %r13, 4;
	add.s64 	%rd12, %rd10, %rd11;
	atom.global.add.f32 	%f3, [%rd12], %f2;
$L__BB0_3:
	ret;

}


// ===== COMPILED SASS (sm_100) =====

	.target	sm_100

	.elftype	@"ET_EXEC"


//--------------------- .note.nv.tkinfo           --------------------------
	.section	.note.nv.tkinfo,"",@"SHT_NOTE"
	.sectionflags	@"SHF_NOTE_NV_TKINFO"
	.tkinfo
        /*0018*/ 	.word	0x00000002
        /*0030*/ 	.string	""
        /*0030*/ 	.string	"ptxas"
        /*0030*/ 	.string	"Cuda compilation tools, release 13.0, V13.0.88"
        /*0030*/ 	.string	"Build cuda_13.0.r13.0/compiler.36424714_0"
        /*0030*/ 	.string	"-arch sm_100 -m 64 "



//--------------------- .note.nv.cuinfo           --------------------------
	.section	.note.nv.cuinfo,"",@"SHT_NOTE"
	.sectionflags	@"SHF_NOTE_NV_CUINFO"
        /*0018*/ 	.short	0x0002
        /*001a*/ 	.short	0x0064
        /*001c*/ 	.short	0x0082
	.zero		2


//--------------------- .nv.info                  --------------------------
	.section	.nv.info,"",@"SHT_CUDA_INFO"
	.align	4


	//----- nvinfo : EIATTR_REGCOUNT
	.align		4
        /*0000*/ 	.byte	0x04, 0x2f
        /*0002*/ 	.short	(.L_1 - .L_0)
	.align		4
.L_0:
        /*0004*/ 	.word	index@(kernel)
        /*0008*/ 	.word	0x0000000c


	//----- nvinfo : EIATTR_FRAME_SIZE
	.align		4
.L_1:
        /*000c*/ 	.byte	0x04, 0x11
        /*000e*/ 	.short	(.L_3 - .L_2)
	.align		4
.L_2:
        /*0010*/ 	.word	index@(kernel)
        /*0014*/ 	.word	0x00000000


	//----- nvinfo : EIATTR_MIN_STACK_SIZE
	.align		4
.L_3:
        /*0018*/ 	.byte	0x04, 0x12
        /*001a*/ 	.short	(.L_5 - .L_4)
	.align		4
.L_4:
        /*001c*/ 	.word	index@(kernel)
        /*0020*/ 	.word	0x00000000
.L_5:


//--------------------- .nv.compat                --------------------------
	.section	.nv.compat,"",@"SHT_CUDA_COMPAT_INFO"
	.align	4
        /*0000*/ 	.byte	0x02, 0x09, 0x00, 0x00, 0x02, 0x02, 0x01, 0x00, 0x02, 0x05, 0x05, 0x00, 0x03, 0x07, 0x01, 0x01
        /*0010*/ 	.byte	0x02, 0x03, 0x00, 0x00, 0x02, 0x06, 0x01, 0x00, 0x04, 0x0b, 0x08, 0x00, 0x09, 0x00, 0x00, 0x00
        /*0020*/ 	.byte	0x00, 0x00, 0x00, 0x00


//--------------------- .nv.info.kernel           --------------------------
	.section	.nv.info.kernel,"",@"SHT_CUDA_INFO"
	.sectionflags	@""
	.align	4


	//----- nvinfo : EIATTR_CUDA_API_VERSION
	.align		4
        /*0000*/ 	.byte	0x04, 0x37
        /*0002*/ 	.short	(.L_7 - .L_6)
.L_6:
        /*0004*/ 	.word	0x00000082


	//----- nvinfo : EIATTR_KPARAM_INFO
	.align		4
.L_7:
        /*0008*/ 	.byte	0x04, 0x17
        /*000a*/ 	.short	(.L_9 - .L_8)
.L_8:
        /*000c*/ 	.word	0x00000000
        /*0010*/ 	.short	0x0004
        /*0012*/ 	.short	0x0020
        /*0014*/ 	.byte	0x00, 0xf5, 0x21, 0x00


	//----- nvinfo : EIATTR_KPARAM_INFO
	.align		4
.L_9:
        /*0018*/ 	.byte	0x04, 0x17
        /*001a*/ 	.short	(.L_11 - .L_10)
.L_10:
        /*001c*/ 	.word	0x00000000
        /*0020*/ 	.short	0x0003
        /*0022*/ 	.short	0x0018
        /*0024*/ 	.byte	0x00, 0xf5, 0x21, 0x00


	//----- nvinfo : EIATTR_KPARAM_INFO
	.align		4
.L_11:
        /*0028*/ 	.byte	0x04, 0x17
        /*002a*/ 	.short	(.L_13 - .L_12)
.L_12:
        /*002c*/ 	.word	0x00000000
        /*0030*/ 	.short	0x0002
        /*0032*/ 	.short	0x0010
        /*0034*/ 	.byte	0x00, 0xf5, 0x21, 0x00


	//----- nvinfo : EIATTR_KPARAM_INFO
	.align		4
.L_13:
        /*0038*/ 	.byte	0x04, 0x17
        /*003a*/ 	.short	(.L_15 - .L_14)
.L_14:
        /*003c*/ 	.word	0x00000000
        /*0040*/ 	.short	0x0001
        /*0042*/ 	.short	0x0008
        /*0044*/ 	.byte	0x00, 0xf5, 0x21, 0x00


	//----- nvinfo : EIATTR_KPARAM_INFO
	.align		4
.L_15:
        /*0048*/ 	.byte	0x04, 0x17
        /*004a*/ 	.short	(.L_17 - .L_16)
.L_16:
        /*004c*/ 	.word	0x00000000
        /*0050*/ 	.short	0x0000
        /*0052*/ 	.short	0x0000
        /*0054*/ 	.byte	0x00, 0xf0, 0x11, 0x00


	//----- nvinfo : EIATTR_SPARSE_MMA_MASK
	.align		4
.L_17:
        /*0058*/ 	.byte	0x03, 0x50
        /*005a*/ 	.short	0x0000


	//----- nvinfo : EIATTR_MAXREG_COUNT
	.align		4
        /*005c*/ 	.byte	0x03, 0x1b
        /*005e*/ 	.short	0x00ff


	//----- nvinfo : EIATTR_MERCURY_ISA_VERSION
	.align		4
        /*0060*/ 	.byte	0x03, 0x5f
        /*0062*/ 	.short	0x0101


	//----- nvinfo : EIATTR_VRC_CTA_INIT_COUNT
	.align		4
        /*0064*/ 	.byte	0x02, 0x4a
	.zero		1
	.zero		1


	//----- nvinfo : EIATTR_EXIT_INSTR_OFFSETS
	.align		4
        /*0068*/ 	.byte	0x04, 0x1c
        /*006a*/ 	.short	(.L_19 - .L_18)


	//   ....[0]....
.L_18:
        /*006c*/ 	.word	0x000000b0


	//   ....[1]....
        /*0070*/ 	.word	0x00000160


	//   ....[2]....
        /*0074*/ 	.word	0x000001b0


	//----- nvinfo : EIATTR_CBANK_PARAM_SIZE
	.align		4
.L_19:
        /*0078*/ 	.byte	0x03, 0x19
        /*007a*/ 	.short	0x0028


	//----- nvinfo : EIATTR_PARAM_CBANK
	.align		4
        /*007c*/ 	.byte	0x04, 0x0a
        /*007e*/ 	.short	(.L_21 - .L_20)
	.align		4
.L_20:
        /*0080*/ 	.word	index@(.nv.constant0.kernel)
        /*0084*/ 	.short	0x0380
        /*0086*/ 	.short	0x0028


	//----- nvinfo : EIATTR_SW_WAR
	.align		4
.L_21:
        /*0088*/ 	.byte	0x04, 0x36
        /*008a*/ 	.short	(.L_23 - .L_22)
.L_22:
        /*008c*/ 	.word	0x00000008
.L_23:


//--------------------- .nv.callgraph             --------------------------
	.section	.nv.callgraph,"",@"SHT_CUDA_CALLGRAPH"
	.align	4
	.sectionentsize	8
	.align		4
        /*0000*/ 	.word	0x00000000
	.align		4
        /*0004*/ 	.word	0xffffffff
	.align		4
        /*0008*/ 	.word	0x00000000
	.align		4
        /*000c*/ 	.word	0xfffffffe
	.align		4
        /*0010*/ 	.word	0x00000000
	.align		4
        /*0014*/ 	.word	0xfffffffd
	.align		4
        /*0018*/ 	.word	0x00000000
	.align		4
        /*001c*/ 	.word	0xfffffffc


//--------------------- .text.kernel              --------------------------
	.section	.text.kernel,"ax",@progbits
	.align	128
        .global         kernel
        .type           kernel,@function
        .size           kernel,(.L_x_1 - kernel)
        .other          kernel,@"STO_CUDA_ENTRY STV_DEFAULT"
kernel:
.text.kernel:
[----:B------:R-:W-:Y:S01]  /*0000*/  LDC R1, c[0x0][0x37c] ;  /* 0x0000df00ff017b82 */ /* 0x000fe20000000800 */
[----:B------:R-:W0:Y:S07]  /*0010*/  S2R R7, SR_CTAID.Y ;  /* 0x0000000000077919 */ /* 0x000e2e0000002600 */
[----:B------:R-:W0:Y:S01]  /*0020*/  S2UR UR4, SR_CTAID.Z ;  /* 0x00000000000479c3 */ /* 0x000e220000002700 */
[----:B------:R-:W1:Y:S01]  /*0030*/  LDCU UR6, c[0x0][0x380] ;  /* 0x00007000ff0677ac */ /* 0x000e620008000800 */
[----:B------:R-:W2:Y:S06]  /*0040*/  S2R R3, SR_TID.X ;  /* 0x0000000000037919 */ /* 0x000eac0000002100 */
[----:B------:R-:W2:Y:S08]  /*0050*/  S2UR UR5, SR_CTAID.X ;  /* 0x00000000000579c3 */ /* 0x000eb00000002500 */
[----:B------:R-:W2:Y:S01]  /*0060*/  LDC R0, c[0x0][0x360] ;  /* 0x0000d800ff007b82 */ /* 0x000ea20000000800 */
[----:B0-----:R-:W-:-:S04]  /*0070*/  IADD3 R7, PT, PT, R7, UR4, RZ ;  /* 0x0000000407077c10 */ /* 0x001fc8000fffe0ff */
[----:B-1----:R-:W-:Y:S01]  /*0080*/  ISETP.GE.AND P0, PT, R7, UR6, PT ;  /* 0x0000000607007c0c */ /* 0x002fe2000bf06270 */
[----:B--2---:R-:W-:-:S05]  /*0090*/  IMAD R0, R0, UR5, R3 ;  /* 0x0000000500007c24 */ /* 0x004fca000f8e0203 */
[----:B------:R-:W-:-:S13]  /*00a0*/  ISETP.GT.OR P0, PT, R0, RZ, P0 ;  /* 0x000000ff0000720c */ /* 0x000fda0000704670 */
[----:B------:R-:W-:Y:S05]  /*00b0*/  @P0 EXIT ;  /* 0x000000000000094d */ /* 0x000fea0003800000 */
[----:B------:R-:W0:Y:S01]  /*00c0*/  LDC.64 R2, c[0x0][0x398] ;  /* 0x0000e600ff027b82 */ /* 0x000e220000000a00 */
[----:B------:R-:W1:Y:S01]  /*00d0*/  LDCU.64 UR4, c[0x0][0x358] ;  /* 0x00006b00ff0477ac */ /* 0x000e620008000a00 */
[----:B------:R-:W-:-:S06]  /*00e0*/  IADD3 R9, PT, PT, R7, R0, RZ ;  /* 0x0000000007097210 */ /* 0x000fcc0007ffe0ff */
[----:B------:R-:W2:Y:S01]  /*00f0*/  LDC.64 R4, c[0x0][0x388] ;  /* 0x0000e200ff047b82 */ /* 0x000ea20000000a00 */
[----:B0-----:R-:W-:-:S04]  /*0100*/  IMAD.WIDE R2, R9, 0x4, R2 ;  /* 0x0000000409027825 */ /* 0x001fc800078e0202 */
[----:B--2---:R-:W-:Y:S02]  /*0110*/  IMAD.WIDE.U32 R4, R7, 0x4, R4 ;  /* 0x0000000407047825 */ /* 0x004fe400078e0004 */
[----:B-1----:R-:W2:Y:S04]  /*0120*/  LDG.E R7, desc[UR4][R2.64] ;  /* 0x0000000402077981 */ /* 0x002ea8000c1e1900 */
[----:B------:R-:W3:Y:S01]  /*0130*/  LDG.E R5, desc[UR4][R4.64] ;  /* 0x0000000404057981 */ /* 0x000ee2000c1e1900 */
[----:B--2---:R-:W-:-:S04]  /*0140*/  FSETP.NEU.AND P0, PT, R7, RZ, PT ;  /* 0x000000ff0700720b */ /* 0x004fc80003f0d000 */
[----:B---3--:R-:W-:-:S13]  /*0150*/  ISETP.EQ.OR P0, PT, R5, -0x1, !P0 ;  /* 0xffffffff0500780c */ /* 0x008fda0004702670 */
[----:B------:R-:W-:Y:S05]  /*0160*/  @P0 EXIT ;  /* 0x000000000000094d */ /* 0x000fea0003800000 */
[----:B------:R-:W0:Y:S01]  /*0170*/  LDC.64 R2, c[0x0][0x3a0] ;  /* 0x0000e800ff027b82 */ /* 0x000e220000000a00 */
[----:B------:R-:W-:-:S05]  /*0180*/  IADD3 R5, PT, PT, R0, R5, RZ ;  /* 0x0000000500057210 */ /* 0x000fca0007ffe0ff */
[----:B0-----:R-:W-:-:S05]  /*0190*/  IMAD.WIDE R2, R5, 0x4, R2 ;  /* 0x0000000405027825 */ /* 0x001fca00078e0202 */
[----:B------:R-:W-:Y:S01]  /*01a0*/  REDG.E.ADD.F32.FTZ.RN.STRONG.GPU desc[UR4][R2.64], R7 ;  /* 0x00000007020079a6 */ /* 0x000fe2000c12f304 */
[----:B------:R-:W-:Y:S05]  /*01b0*/  EXIT ;  /* 0x000000000000794d */ /* 0x000fea0003800000 */
.L_x_0:
[----:B------:R-:W-:-:S00]  /*01c0*/  BRA `(.L_x_0) ;  /* 0xfffffffc00fc7947 */ /* 0x000fc0000383ffff */
[----:B------:R-:W-:-:S00]  /*01d0*/  NOP ;  /* 0x0000000000007918 */ /* 0x000fc00000000000 */
        /* <DEDUP_REMOVED lines=10> */
.L_x_1:


//--------------------- .nv.shared.reserved.0     --------------------------
	.section	.nv.shared.reserved.0,"aw",@nobits
	.weak		__nv_reservedSMEM_offset_0_alias
	.size		__nv_reservedSMEM_offset_0_alias, 0, 64
	.other		__nv_reservedSMEM_offset_0_alias,@"STO_CUDA_RESERVED_SHARED STV_DEFAULT"
__nv_reservedSMEM_offset_0_alias:
	.zero		0
	.zero		64


//--------------------- .nv.constant0.kernel      --------------------------
	.section	.nv.constant0.kernel,"a",@progbits
	.sectionflags	@""
	.align	4
.nv.constant0.kernel:
	.zero		936


//--------------------- SYMBOLS --------------------------

	.type		.nv.reservedSmem.offset0,@object
	.size		.nv.reservedSmem.offset0,0x4
